	.headerflags	@"EF_CUDA_TEXMODE_UNIFIED EF_CUDA_64BIT_ADDRESS EF_CUDA_ACCELERATORS EF_CUDA_SM90 EF_CUDA_VIRTUAL_SM(EF_CUDA_SM90)"
	.elftype	@"ET_EXEC"


//--------------------- .nv.info                  --------------------------
	.section	.nv.info,"",@"SHT_CUDA_INFO"
	.align	4


	//----- nvinfo : EIATTR_REGCOUNT
	.align		4
        /*0000*/ 	.byte	0x04, 0x2f
        /*0002*/ 	.short	(.L_3 - .L_2)
	.align		4
.L_2:
        /*0004*/ 	.word	index@(triton_poi_fused__native_batch_norm_legit_no_training_add_relu_15)
        /*0008*/ 	.word	0x00000030


	//----- nvinfo : EIATTR_MIN_STACK_SIZE
	.align		4
.L_3:
        /*000c*/ 	.byte	0x04, 0x12
        /*000e*/ 	.short	(.L_5 - .L_4)
	.align		4
.L_4:
        /*0010*/ 	.word	index@(triton_poi_fused__native_batch_norm_legit_no_training_add_relu_15)
        /*0014*/ 	.word	0x00000000


	//----- nvinfo : EIATTR_FRAME_SIZE
	.align		4
.L_5:
        /*0018*/ 	.byte	0x04, 0x11
        /*001a*/ 	.short	(.L_7 - .L_6)
	.align		4
.L_6:
        /*001c*/ 	.word	index@(triton_poi_fused__native_batch_norm_legit_no_training_add_relu_15)
        /*0020*/ 	.word	0x00000000


	//----- nvinfo : EIATTR_MIN_STACK_SIZE
	.align		4
.L_7:
        /*0024*/ 	.byte	0x04, 0x12
        /*0026*/ 	.short	(.L_9 - .L_8)
	.align		4
.L_8:
        /*0028*/ 	.word	index@(triton_poi_fused__native_batch_norm_legit_no_training_add_relu_15)
        /*002c*/ 	.word	0x00000000
.L_9:


//--------------------- .nv.info.triton_poi_fused__native_batch_norm_legit_no_training_add_relu_15 --------------------------
	.section	.nv.info.triton_poi_fused__native_batch_norm_legit_no_training_add_relu_15,"",@"SHT_CUDA_INFO"
	.sectionflags	@""
	.align	4


	//----- nvinfo : EIATTR_CUDA_API_VERSION
	.align		4
        /*0000*/ 	.byte	0x04, 0x37
        /*0002*/ 	.short	(.L_11 - .L_10)
.L_10:
        /*0004*/ 	.word	0x0000007c


	//----- nvinfo : EIATTR_KPARAM_INFO
	.align		4
.L_11:
        /*0008*/ 	.byte	0x04, 0x17
        /*000a*/ 	.short	(.L_13 - .L_12)
.L_12:
        /*000c*/ 	.word	0x00000000
        /*0010*/ 	.short	0x000b
        /*0012*/ 	.short	0x0058
        /*0014*/ 	.byte	0x00, 0xf0, 0x11, 0x00


	//----- nvinfo : EIATTR_KPARAM_INFO
	.align		4
.L_13:
        /*0018*/ 	.byte	0x04, 0x17
        /*001a*/ 	.short	(.L_15 - .L_14)
.L_14:
        /*001c*/ 	.word	0x00000000
        /*0020*/ 	.short	0x000a
        /*0022*/ 	.short	0x0050
        /*0024*/ 	.byte	0x00, 0xf4, 0x21, 0x00


	//----- nvinfo : EIATTR_KPARAM_INFO
	.align		4
.L_15:
        /*0028*/ 	.byte	0x04, 0x17
        /*002a*/ 	.short	(.L_17 - .L_16)
.L_16:
        /*002c*/ 	.word	0x00000000
        /*0030*/ 	.short	0x0009
        /*0032*/ 	.short	0x0048
        /*0034*/ 	.byte	0x00, 0xf4, 0x21, 0x00


	//----- nvinfo : EIATTR_KPARAM_INFO
	.align		4
.L_17:
        /*0038*/ 	.byte	0x04, 0x17
        /*003a*/ 	.short	(.L_19 - .L_18)
.L_18:
        /*003c*/ 	.word	0x00000000
        /*0040*/ 	.short	0x0008
        /*0042*/ 	.short	0x0040
        /*0044*/ 	.byte	0x00, 0xf4, 0x21, 0x00


	//----- nvinfo : EIATTR_KPARAM_INFO
	.align		4
.L_19:
        /*0048*/ 	.byte	0x04, 0x17
        /*004a*/ 	.short	(.L_21 - .L_20)
.L_20:
        /*004c*/ 	.word	0x00000000
        /*0050*/ 	.short	0x0007
        /*0052*/ 	.short	0x0038
        /*0054*/ 	.byte	0x00, 0xf4, 0x21, 0x00


	//----- nvinfo : EIATTR_KPARAM_INFO
	.align		4
.L_21:
        /*0058*/ 	.byte	0x04, 0x17
        /*005a*/ 	.short	(.L_23 - .L_22)
.L_22:
        /*005c*/ 	.word	0x00000000
        /*0060*/ 	.short	0x0006
        /*0062*/ 	.short	0x0030
        /*0064*/ 	.byte	0x00, 0xf4, 0x21, 0x00


	//----- nvinfo : EIATTR_KPARAM_INFO
	.align		4
.L_23:
        /*0068*/ 	.byte	0x04, 0x17
        /*006a*/ 	.short	(.L_25 - .L_24)
.L_24:
        /*006c*/ 	.word	0x00000000
        /*0070*/ 	.short	0x0005
        /*0072*/ 	.short	0x0028
        /*0074*/ 	.byte	0x00, 0xf4, 0x21, 0x00


	//----- nvinfo : EIATTR_KPARAM_INFO
	.align		4
.L_25:
        /*0078*/ 	.byte	0x04, 0x17
        /*007a*/ 	.short	(.L_27 - .L_26)
.L_26:
        /*007c*/ 	.word	0x00000000
        /*0080*/ 	.short	0x0004
        /*0082*/ 	.short	0x0020
        /*0084*/ 	.byte	0x00, 0xf4, 0x21, 0x00


	//----- nvinfo : EIATTR_KPARAM_INFO
	.align		4
.L_27:
        /*0088*/ 	.byte	0x04, 0x17
        /*008a*/ 	.short	(.L_29 - .L_28)
.L_28:
        /*008c*/ 	.word	0x00000000
        /*0090*/ 	.short	0x0003
        /*0092*/ 	.short	0x0018
        /*0094*/ 	.byte	0x00, 0xf4, 0x21, 0x00


	//----- nvinfo : EIATTR_KPARAM_INFO
	.align		4
.L_29:
        /*0098*/ 	.byte	0x04, 0x17
        /*009a*/ 	.short	(.L_31 - .L_30)
.L_30:
        /*009c*/ 	.word	0x00000000
        /*00a0*/ 	.short	0x0002
        /*00a2*/ 	.short	0x0010
        /*00a4*/ 	.byte	0x00, 0xf4, 0x21, 0x00


	//----- nvinfo : EIATTR_KPARAM_INFO
	.align		4
.L_31:
        /*00a8*/ 	.byte	0x04, 0x17
        /*00aa*/ 	.short	(.L_33 - .L_32)
.L_32:
        /*00ac*/ 	.word	0x00000000
        /*00b0*/ 	.short	0x0001
        /*00b2*/ 	.short	0x0008
        /*00b4*/ 	.byte	0x00, 0xf4, 0x21, 0x00


	//----- nvinfo : EIATTR_KPARAM_INFO
	.align		4
.L_33:
        /*00b8*/ 	.byte	0x04, 0x17
        /*00ba*/ 	.short	(.L_35 - .L_34)
.L_34:
        /*00bc*/ 	.word	0x00000000
        /*00c0*/ 	.short	0x0000
        /*00c2*/ 	.short	0x0000
        /*00c4*/ 	.byte	0x00, 0xf4, 0x21, 0x00


	//----- nvinfo : EIATTR_SPARSE_MMA_MASK
	.align		4
.L_35:
        /*00c8*/ 	.byte	0x03, 0x50
        /*00ca*/ 	.short	0x0000


	//----- nvinfo : EIATTR_MAXREG_COUNT
	.align		4
        /*00cc*/ 	.byte	0x03, 0x1b
        /*00ce*/ 	.short	0x00ff


	//----- nvinfo : EIATTR_EXIT_INSTR_OFFSETS
	.align		4
        /*00d0*/ 	.byte	0x04, 0x1c
        /*00d2*/ 	.short	(.L_37 - .L_36)


	//   ....[0]....
.L_36:
        /*00d4*/ 	.word	0x000012d0


	//----- nvinfo : EIATTR_REQNTID
	.align		4
.L_37:
        /*00d8*/ 	.byte	0x04, 0x10
        /*00da*/ 	.short	(.L_39 - .L_38)
.L_38:
        /*00dc*/ 	.word	0x00000080
        /*00e0*/ 	.word	0x00000001
        /*00e4*/ 	.word	0x00000001


	//----- nvinfo : EIATTR_CBANK_PARAM_SIZE
	.align		4
.L_39:
        /*00e8*/ 	.byte	0x03, 0x19
        /*00ea*/ 	.short	0x005c


	//----- nvinfo : EIATTR_PARAM_CBANK
	.align		4
        /*00ec*/ 	.byte	0x04, 0x0a
        /*00ee*/ 	.short	(.L_41 - .L_40)
	.align		4
.L_40:
        /*00f0*/ 	.word	index@(.nv.constant0.triton_poi_fused__native_batch_norm_legit_no_training_add_relu_15)
        /*00f4*/ 	.short	0x0210
        /*00f6*/ 	.short	0x005c


	//----- nvinfo : EIATTR_SW_WAR
	.align		4
.L_41:
        /*00f8*/ 	.byte	0x04, 0x36
        /*00fa*/ 	.short	(.L_43 - .L_42)
.L_42:
        /*00fc*/ 	.word	0x00000008
.L_43:


//--------------------- .nv.callgraph             --------------------------
	.section	.nv.callgraph,"",@"SHT_CUDA_CALLGRAPH"
	.align	4
	.sectionentsize	8
	.align		4
        /*0000*/ 	.word	0x00000000
	.align		4
        /*0004*/ 	.word	0xffffffff
	.align		4
        /*0008*/ 	.word	0x00000000
	.align		4
        /*000c*/ 	.word	0xfffffffe
	.align		4
        /*0010*/ 	.word	0x00000000
	.align		4
        /*0014*/ 	.word	0xfffffffd
	.align		4
        /*0018*/ 	.word	0x00000000
	.align		4
        /*001c*/ 	.word	0xfffffffc


//--------------------- .nv.constant4             --------------------------
	.section	.nv.constant4,"a",@progbits
	.align	8
	.align		8
.nv.constant4:
        /*0000*/ 	.dword	_$_str
	.align		8
        /*0008*/ 	.dword	_$_str_$_2


//--------------------- .text.triton_poi_fused__native_batch_norm_legit_no_training_add_relu_15 --------------------------
	.section	.text.triton_poi_fused__native_batch_norm_legit_no_training_add_relu_15,"ax",@progbits
	.align	128
        .global         triton_poi_fused__native_batch_norm_legit_no_training_add_relu_15
        .type           triton_poi_fused__native_batch_norm_legit_no_training_add_relu_15,@function
        .size           triton_poi_fused__native_batch_norm_legit_no_training_add_relu_15,(.L_x_1 - triton_poi_fused__native_batch_norm_legit_no_training_add_relu_15)
        .other          triton_poi_fused__native_batch_norm_legit_no_training_add_relu_15,@"STO_CUDA_ENTRY STV_DEFAULT"
triton_poi_fused__native_batch_norm_legit_no_training_add_relu_15:
.text.triton_poi_fused__native_batch_norm_legit_no_training_add_relu_15:
[----:B------:R-:W-:Y:S01]  /*0000*/  LDC R1, c[0x0][0x28] ;  /* 0x00000a00ff017b82 */ /* 0x000fe20000000800 */
[----:B------:R-:W1:Y:S07]  /*0010*/  S2R R0, SR_TID.X ;  /* 0x0000000000007919 */ /* 0x000e6e0000002100 */
[----:B------:R-:W2:Y:S01]  /*0020*/  LDC.64 R20, c[0x0][0x228] ;  /* 0x00008a00ff147b82 */ /* 0x000ea20000000a00 */
[----:B------:R-:W-:Y:S01]  /*0030*/  ULDC.64 UR4, c[0x0][0x208] ;  /* 0x0000820000047ab9 */ /* 0x000fe20000000a00 */
[----:B------:R-:W3:Y:S06]  /*0040*/  S2R R5, SR_CTAID.X ;  /* 0x0000000000057919 */ /* 0x000eec0000002500 */
[----:B------:R-:W4:Y:S08]  /*0050*/  LDC.64 R30, c[0x0][0x220] ;  /* 0x00008800ff1e7b82 */ /* 0x000f300000000a00 */
[----:B------:R-:W5:Y:S08]  /*0060*/  LDC.64 R28, c[0x0][0x218] ;  /* 0x00008600ff1c7b82 */ /* 0x000f700000000a00 */
[----:B------:R-:W5:Y:S01]  /*0070*/  LDC.64 R42, c[0x0][0x230] ;  /* 0x00008c00ff2a7b82 */ /* 0x000f620000000a00 */
[----:B-1----:R-:W-:-:S07]  /*0080*/  SHF.L.U32 R0, R0, 0x2, RZ ;  /* 0x0000000200007819 */ /* 0x002fce00000006ff */
[----:B------:R-:W1:Y:S01]  /*0090*/  LDC.64 R40, c[0x0][0x238] ;  /* 0x00008e00ff287b82 */ /* 0x000e620000000a00 */
[----:B---3--:R-:W-:Y:S02]  /*00a0*/  SHF.R.S32.HI R3, RZ, 0x15, R5 ;  /* 0x00000015ff037819 */ /* 0x008fe40000011405 */
[----:B------:R-:W-:Y:S02]  /*00b0*/  LOP3.LUT R0, R0, 0x1fc, RZ, 0xc0, !PT ;  /* 0x000001fc00007812 */ /* 0x000fe400078ec0ff */
[----:B------:R-:W-:Y:S02]  /*00c0*/  SGXT R3, R3, 0x1 ;  /* 0x000000010303781a */ /* 0x000fe40000000200 */
[----:B------:R-:W-:-:S04]  /*00d0*/  LEA R0, R5, R0, 0xa ;  /* 0x0000000005007211 */ /* 0x000fc800078e50ff */
[----:B------:R-:W-:-:S04]  /*00e0*/  LEA.HI R2, R3, R0, RZ, 0xa ;  /* 0x0000000003027211 */ /* 0x000fc800078f50ff */
[----:B------:R-:W-:-:S04]  /*00f0*/  LOP3.LUT R5, R2, 0xfffffc00, RZ, 0xc0, !PT ;  /* 0xfffffc0002057812 */ /* 0x000fc800078ec0ff */
[----:B------:R-:W-:-:S05]  /*0100*/  IADD3 R38, R0, -R5, RZ ;  /* 0x8000000500267210 */ /* 0x000fca0007ffe0ff */
[----:B--2---:R-:W-:-:S06]  /*0110*/  IMAD.WIDE R24, R38, 0x4, R20 ;  /* 0x0000000426187825 */ /* 0x004fcc00078e0214 */
[----:B------:R-:W2:Y:S01]  /*0120*/  LDG.E.EL.128 R24, desc[UR4][R24.64] ;  /* 0x0000000418187981 */ /* 0x000ea2000c2e1d00 */
[----:B----4-:R-:W-:-:S04]  /*0130*/  IMAD.WIDE R16, R38, 0x4, R30 ;  /* 0x0000000426107825 */ /* 0x010fc800078e021e */
[----:B-----5:R-:W-:Y:S02]  /*0140*/  IMAD.WIDE R28, R0, 0x4, R28 ;  /* 0x00000004001c7825 */ /* 0x020fe400078e021c */
[----:B------:R-:W3:Y:S04]  /*0150*/  LDG.E.EL.128 R16, desc[UR4][R16.64] ;  /* 0x0000000410107981 */ /* 0x000ee8000c2e1d00 */
[----:B------:R-:W3:Y:S01]  /*0160*/  LDG.E.128 R8, desc[UR4][R28.64] ;  /* 0x000000041c087981 */ /* 0x000ee2000c1e1d00 */
[----:B0-----:R-:W-:-:S04]  /*0170*/  IMAD.WIDE R4, R38, 0x4, R42 ;  /* 0x0000000426047825 */ /* 0x001fc800078e022a */
[----:B-1----:R-:W-:Y:S02]  /*0180*/  IMAD.WIDE R12, R38, 0x4, R40 ;  /* 0x00000004260c7825 */ /* 0x002fe400078e0228 */
[----:B------:R-:W4:Y:S04]  /*0190*/  LDG.E.EL.128 R4, desc[UR4][R4.64] ;  /* 0x0000000404047981 */ /* 0x000f28000c2e1d00 */
[----:B------:R-:W4:Y:S01]  /*01a0*/  LDG.E.EL.128 R12, desc[UR4][R12.64] ;  /* 0x000000040c0c7981 */ /* 0x000f22000c2e1d00 */
[----:B------:R-:W-:-:S04]  /*01b0*/  IADD3 R2, R0, 0x200, RZ ;  /* 0x0000020000027810 */ /* 0x000fc80007ffe0ff */
[----:B------:R-:W-:-:S04]  /*01c0*/  LEA.HI R3, R3, R2, RZ, 0xa ;  /* 0x0000000203037211 */ /* 0x000fc800078f50ff */
[----:B------:R-:W-:-:S04]  /*01d0*/  LOP3.LUT R37, R3, 0xfffffc00, RZ, 0xc0, !PT ;  /* 0xfffffc0003257812 */ /* 0x000fc800078ec0ff */
[----:B------:R-:W-:Y:S01]  /*01e0*/  IADD3 R37, R2, -R37, RZ ;  /* 0x8000002502257210 */ /* 0x000fe20007ffe0ff */
[----:B------:R-:W-:-:S04]  /*01f0*/  HFMA2.MMA R2, -RZ, RZ, 1.625, 0 ;  /* 0x3e800000ff027435 */ /* 0x000fc800000001ff */
[----:B------:R-:W-:-:S04]  /*0200*/  IMAD.WIDE R20, R37, 0x4, R20 ;  /* 0x0000000425147825 */ /* 0x000fc800078e0214 */
[----:B------:R-:W-:Y:S02]  /*0210*/  IMAD.WIDE R32, R37, 0x4, R30 ;  /* 0x0000000425207825 */ /* 0x000fe400078e021e */
[----:B------:R-:W5:Y:S04]  /*0220*/  LDG.E.128 R28, desc[UR4][R28.64+0x800] ;  /* 0x000800041c1c7981 */ /* 0x000f68000c1e1d00 */
[----:B------:R-:W5:Y:S01]  /*0230*/  LDG.E.EL.128 R32, desc[UR4][R32.64] ;  /* 0x0000000420207981 */ /* 0x000f62000c2e1d00 */
[----:B--2---:R-:W-:Y:S01]  /*0240*/  FADD R25, R25, 9.9999997473787516356e-06 ;  /* 0x3727c5ac19197421 */ /* 0x004fe20000000000 */
[----:B------:R-:W-:-:S03]  /*0250*/  FADD R23, R24, 9.9999997473787516356e-06 ;  /* 0x3727c5ac18177421 */ /* 0x000fc60000000000 */
[----:B------:R-:W0:Y:S08]  /*0260*/  MUFU.SQRT R24, R25 ;  /* 0x0000001900187308 */ /* 0x000e300000002000 */
[----:B------:R-:W1:Y:S01]  /*0270*/  MUFU.SQRT R22, R23 ;  /* 0x0000001700167308 */ /* 0x000e620000002000 */
[C---:B0-----:R-:W-:Y:S02]  /*0280*/  FSETP.GT.AND P1, PT, R24.reuse, 8.50705917302346158658e+37, PT ;  /* 0x7e8000001800780b */ /* 0x041fe40003f24000 */
[----:B------:R-:W-:-:S02]  /*0290*/  FSETP.GEU.AND P3, PT, R24, 1.175494350822287508e-38, PT ;  /* 0x008000001800780b */ /* 0x000fc40003f6e000 */
[C---:B-1----:R-:W-:Y:S02]  /*02a0*/  FSETP.GT.AND P0, PT, R22.reuse, 8.50705917302346158658e+37, PT ;  /* 0x7e8000001600780b */ /* 0x042fe40003f04000 */
[----:B------:R-:W-:-:S07]  /*02b0*/  FSETP.GEU.AND P2, PT, R22, 1.175494350822287508e-38, PT ;  /* 0x008000001600780b */ /* 0x000fce0003f4e000 */
[----:B------:R-:W-:-:S04]  /*02c0*/  @P1 FMUL R24, R24, 0.25 ;  /* 0x3e80000018181820 */ /* 0x000fc80000400000 */
[----:B------:R-:W-:Y:S01]  /*02d0*/  @!P3 FMUL R24, R24, 16777216 ;  /* 0x4b8000001818b820 */ /* 0x000fe20000400000 */
[----:B------:R-:W-:-:S04]  /*02e0*/  @P0 FMUL R22, R22, 0.25 ;  /* 0x3e80000016160820 */ /* 0x000fc80000400000 */
[----:B------:R-:W-:Y:S01]  /*02f0*/  @!P2 FMUL R22, R22, 16777216 ;  /* 0x4b8000001616a820 */ /* 0x000fe20000400000 */
[----:B------:R-:W-:Y:S01]  /*0300*/  MUFU.RCP R24, R24 ;  /* 0x0000001800187308 */ /* 0x000fe20000001000 */
[----:B---3--:R-:W-:Y:S01]  /*0310*/  FADD R8, R8, -R16 ;  /* 0x8000001008087221 */ /* 0x008fe20000000000 */
[----:B------:R-:W-:-:S06]  /*0320*/  FADD R9, R9, -R17 ;  /* 0x8000001109097221 */ /* 0x000fcc0000000000 */
[----:B------:R0:W1:Y:S01]  /*0330*/  MUFU.RCP R3, R22 ;  /* 0x0000001600037308 */ /* 0x0000620000001000 */
[C---:B------:R-:W-:Y:S02]  /*0340*/  FSEL R16, R2.reuse, 1, P0 ;  /* 0x3f80000002107808 */ /* 0x040fe40000000000 */
[----:B------:R-:W-:-:S03]  /*0350*/  FSEL R17, R2, 1, P1 ;  /* 0x3f80000002117808 */ /* 0x000fc60000800000 */
[----:B------:R-:W-:Y:S02]  /*0360*/  @!P2 FMUL R16, R16, 16777216 ;  /* 0x4b8000001010a820 */ /* 0x000fe40000400000 */
[----:B------:R-:W-:Y:S01]  /*0370*/  @!P3 FMUL R17, R17, 16777216 ;  /* 0x4b8000001111b820 */ /* 0x000fe20000400000 */
[----:B0-----:R-:W2:Y:S01]  /*0380*/  LDG.E.EL.128 R20, desc[UR4][R20.64] ;  /* 0x0000000414147981 */ /* 0x001ea2000c2e1d00 */
[----:B------:R-:W-:Y:S01]  /*0390*/  FADD R27, R27, 9.9999997473787516356e-06 ;  /* 0x3727c5ac1b1b7421 */ /* 0x000fe20000000000 */
[----:B-1----:R-:W-:Y:S01]  /*03a0*/  FMUL R3, R3, R16 ;  /* 0x0000001003037220 */ /* 0x002fe20000400000 */
[----:B------:R-:W-:Y:S01]  /*03b0*/  FMUL R16, R24, R17 ;  /* 0x0000001118107220 */ /* 0x000fe20000400000 */
[----:B------:R-:W-:Y:S02]  /*03c0*/  FADD R17, R26, 9.9999997473787516356e-06 ;  /* 0x3727c5ac1a117421 */ /* 0x000fe40000000000 */
[----:B------:R-:W0:Y:S08]  /*03d0*/  MUFU.SQRT R26, R27 ;  /* 0x0000001b001a7308 */ /* 0x000e300000002000 */
[----:B------:R-:W1:Y:S01]  /*03e0*/  MUFU.SQRT R25, R17 ;  /* 0x0000001100197308 */ /* 0x000e620000002000 */
[----:B0-----:R-:W-:-:S02]  /*03f0*/  FSETP.GT.AND P1, PT, R26, 8.50705917302346158658e+37, PT ;  /* 0x7e8000001a00780b */ /* 0x001fc40003f24000 */
[----:B------:R-:W-:Y:S02]  /*0400*/  FSETP.GEU.AND P3, PT, R26, 1.175494350822287508e-38, PT ;  /* 0x008000001a00780b */ /* 0x000fe40003f6e000 */
[C---:B-1----:R-:W-:Y:S02]  /*0410*/  FSETP.GT.AND P0, PT, R25.reuse, 8.50705917302346158658e+37, PT ;  /* 0x7e8000001900780b */ /* 0x042fe40003f04000 */
[----:B------:R-:W-:-:S07]  /*0420*/  FSETP.GEU.AND P2, PT, R25, 1.175494350822287508e-38, PT ;  /* 0x008000001900780b */ /* 0x000fce0003f4e000 */
[----:B------:R-:W-:-:S04]  /*0430*/  @P1 FMUL R26, R26, 0.25 ;  /* 0x3e8000001a1a1820 */ /* 0x000fc80000400000 */
[----:B------:R-:W-:Y:S01]  /*0440*/  @P0 FMUL R25, R25, 0.25 ;  /* 0x3e80000019190820 */ /* 0x000fe20000400000 */
[----:B------:R-:W-:-:S03]  /*0450*/  @!P3 FMUL R26, R26, 16777216 ;  /* 0x4b8000001a1ab820 */ /* 0x000fc60000400000 */
[----:B------:R-:W-:Y:S01]  /*0460*/  @!P2 FMUL R25, R25, 16777216 ;  /* 0x4b8000001919a820 */ /* 0x000fe20000400000 */
[----:B------:R-:W-:Y:S01]  /*0470*/  FMUL R3, R3, R8 ;  /* 0x0000000803037220 */ /* 0x000fe20000400000 */
[----:B------:R-:W-:Y:S01]  /*0480*/  FMUL R16, R16, R9 ;  /* 0x0000000910107220 */ /* 0x000fe20000400000 */
[----:B------:R-:W0:Y:S02]  /*0490*/  MUFU.RCP R24, R26 ;  /* 0x0000001a00187308 */ /* 0x000e240000001000 */
[----:B----4-:R-:W-:Y:S01]  /*04a0*/  FFMA R3, R4, R3, R12 ;  /* 0x0000000304037223 */ /* 0x010fe2000000000c */
[----:B------:R-:W-:Y:S01]  /*04b0*/  FFMA R36, R5, R16, R13 ;  /* 0x0000001005247223 */ /* 0x000fe2000000000d */
[----:B------:R-:W-:-:S04]  /*04c0*/  FADD R4, R10, -R18 ;  /* 0x800000120a047221 */ /* 0x000fc80000000000 */
[----:B------:R-:W1:Y:S01]  /*04d0*/  MUFU.RCP R25, R25 ;  /* 0x0000001900197308 */ /* 0x000e620000001000 */
[----:B------:R-:W-:Y:S01]  /*04e0*/  FADD R5, R11, -R19 ;  /* 0x800000130b057221 */ /* 0x000fe20000000000 */
[C---:B------:R-:W-:Y:S02]  /*04f0*/  FSEL R10, R2.reuse, 1, P0 ;  /* 0x3f800000020a7808 */ /* 0x040fe40000000000 */
[----:B------:R-:W-:Y:S01]  /*0500*/  FSEL R11, R2, 1, P1 ;  /* 0x3f800000020b7808 */ /* 0x000fe20000800000 */
[----:B------:R-:W-:-:S04]  /*0510*/  IMAD.WIDE R8, R37, 0x4, R42 ;  /* 0x0000000425087825 */ /* 0x000fc800078e022a */
[----:B------:R-:W-:Y:S01]  /*0520*/  @!P2 FMUL R10, R10, 16777216 ;  /* 0x4b8000000a0aa820 */ /* 0x000fe20000400000 */
[----:B------:R-:W3:Y:S01]  /*0530*/  LDC.64 R42, c[0x0][0x250] ;  /* 0x00009400ff2a7b82 */ /* 0x000ee20000000a00 */
[----:B------:R-:W-:Y:S01]  /*0540*/  @!P3 FMUL R11, R11, 16777216 ;  /* 0x4b8000000b0bb820 */ /* 0x000fe20000400000 */
[----:B------:R-:W-:-:S04]  /*0550*/  IMAD.WIDE R16, R37, 0x4, R40 ;  /* 0x0000000425107825 */ /* 0x000fc800078e0228 */
[----:B0-----:R-:W-:Y:S01]  /*0560*/  FMUL R24, R24, R11 ;  /* 0x0000000b18187220 */ /* 0x001fe20000400000 */
[----:B-1----:R-:W-:Y:S01]  /*0570*/  FMUL R25, R25, R10 ;  /* 0x0000000a19197220 */ /* 0x002fe20000400000 */
[----:B------:R-:W4:Y:S01]  /*0580*/  LDG.E.EL.128 R16, desc[UR4][R16.64] ;  /* 0x0000000410107981 */ /* 0x000f22000c2e1d00 */
[----:B------:R-:W0:Y:S03]  /*0590*/  LDC.64 R40, c[0x0][0x248] ;  /* 0x00009200ff287b82 */ /* 0x000e260000000a00 */
[----:B------:R-:W4:Y:S01]  /*05a0*/  LDG.E.EL.128 R8, desc[UR4][R8.64] ;  /* 0x0000000408087981 */ /* 0x000f22000c2e1d00 */
[----:B------:R-:W-:Y:S01]  /*05b0*/  FMUL R25, R25, R4 ;  /* 0x0000000419197220 */ /* 0x000fe20000400000 */
[----:B------:R-:W-:-:S03]  /*05c0*/  FMUL R24, R24, R5 ;  /* 0x0000000518187220 */ /* 0x000fc60000400000 */
[----:B------:R-:W1:Y:S01]  /*05d0*/  LDC.64 R4, c[0x0][0x240] ;  /* 0x00009000ff047b82 */ /* 0x000e620000000a00 */
[----:B-----5:R-:W-:Y:S01]  /*05e0*/  FADD R30, R30, -R34 ;  /* 0x800000221e1e7221 */ /* 0x020fe20000000000 */
[----:B------:R-:W-:Y:S01]  /*05f0*/  FADD R28, R28, -R32 ;  /* 0x800000201c1c7221 */ /* 0x000fe20000000000 */
[----:B------:R-:W-:Y:S01]  /*0600*/  FADD R33, R29, -R33 ;  /* 0x800000211d217221 */ /* 0x000fe20000000000 */
[----:B--2---:R-:W-:Y:S01]  /*0610*/  FADD R22, R22, 9.9999997473787516356e-06 ;  /* 0x3727c5ac16167421 */ /* 0x004fe20000000000 */
[----:B------:R-:W-:Y:S01]  /*0620*/  FADD R20, R20, 9.9999997473787516356e-06 ;  /* 0x3727c5ac14147421 */ /* 0x000fe20000000000 */
[----:B------:R-:W-:Y:S02]  /*0630*/  FADD R21, R21, 9.9999997473787516356e-06 ;  /* 0x3727c5ac15157421 */ /* 0x000fe40000000000 */
[----:B------:R-:W2:Y:S08]  /*0640*/  MUFU.SQRT R13, R22 ;  /* 0x00000016000d7308 */ /* 0x000eb00000002000 */
[----:B------:R-:W5:Y:S08]  /*0650*/  MUFU.SQRT R26, R20 ;  /* 0x00000014001a7308 */ /* 0x000f700000002000 */
[----:B------:R-:W0:Y:S01]  /*0660*/  MUFU.SQRT R12, R21 ;  /* 0x00000015000c7308 */ /* 0x000e220000002000 */
[----:B--2---:R-:W-:-:S02]  /*0670*/  FSETP.GT.AND P2, PT, R13, 8.50705917302346158658e+37, PT ;  /* 0x7e8000000d00780b */ /* 0x004fc40003f44000 */
[----:B------:R-:W-:Y:S02]  /*0680*/  FSETP.GEU.AND P5, PT, R13, 1.175494350822287508e-38, PT ;  /* 0x008000000d00780b */ /* 0x000fe40003fae000 */
[C---:B-----5:R-:W-:Y:S02]  /*0690*/  FSETP.GT.AND P0, PT, R26.reuse, 8.50705917302346158658e+37, PT ;  /* 0x7e8000001a00780b */ /* 0x060fe40003f04000 */
[----:B------:R-:W-:Y:S02]  /*06a0*/  FSETP.GEU.AND P3, PT, R26, 1.175494350822287508e-38, PT ;  /* 0x008000001a00780b */ /* 0x000fe40003f6e000 */
[C---:B0-----:R-:W-:Y:S02]  /*06b0*/  FSETP.GT.AND P1, PT, R12.reuse, 8.50705917302346158658e+37, PT ;  /* 0x7e8000000c00780b */ /* 0x041fe40003f24000 */
[----:B------:R-:W-:-:S03]  /*06c0*/  FSETP.GEU.AND P4, PT, R12, 1.175494350822287508e-38, PT ;  /* 0x008000000c00780b */ /* 0x000fc60003f8e000 */
[----:B------:R-:W-:-:S04]  /*06d0*/  @P2 FMUL R13, R13, 0.25 ;  /* 0x3e8000000d0d2820 */ /* 0x000fc80000400000 */
[----:B------:R-:W-:Y:S01]  /*06e0*/  @P0 FMUL R26, R26, 0.25 ;  /* 0x3e8000001a1a0820 */ /* 0x000fe20000400000 */
[----:B------:R-:W-:Y:S01]  /*06f0*/  @!P5 FMUL R13, R13, 16777216 ;  /* 0x4b8000000d0dd820 */ /* 0x000fe20000400000 */
[----:B------:R-:W-:Y:S02]  /*0700*/  FFMA R20, R6, R25, R14 ;  /* 0x0000001906147223 */ /* 0x000fe4000000000e */
[----:B------:R-:W-:Y:S01]  /*0710*/  @!P3 FMUL R26, R26, 16777216 ;  /* 0x4b8000001a1ab820 */ /* 0x000fe20000400000 */
[----:B------:R-:W-:Y:S01]  /*0720*/  @P1 FMUL R12, R12, 0.25 ;  /* 0x3e8000000c0c1820 */ /* 0x000fe20000400000 */
[----:B------:R-:W0:Y:S03]  /*0730*/  MUFU.RCP R25, R13 ;  /* 0x0000000d00197308 */ /* 0x000e260000001000 */
[----:B------:R-:W-:Y:S01]  /*0740*/  @!P4 FMUL R12, R12, 16777216 ;  /* 0x4b8000000c0cc820 */ /* 0x000fe20000400000 */
[----:B------:R-:W-:-:S04]  /*0750*/  FSEL R14, R2, 1, P2 ;  /* 0x3f800000020e7808 */ /* 0x000fc80001000000 */
[----:B------:R-:W2:Y:S01]  /*0760*/  MUFU.RCP R22, R26 ;  /* 0x0000001a00167308 */ /* 0x000ea20000001000 */
[----:B------:R-:W-:Y:S01]  /*0770*/  FFMA R21, R7, R24, R15 ;  /* 0x0000001807157223 */ /* 0x000fe2000000000f */
[----:B------:R-:W-:Y:S01]  /*0780*/  FSEL R7, R2, 1, P0 ;  /* 0x3f80000002077808 */ /* 0x000fe20000000000 */
[----:B------:R-:W-:-:S05]  /*0790*/  @!P5 FMUL R14, R14, 16777216 ;  /* 0x4b8000000e0ed820 */ /* 0x000fca0000400000 */
[----:B------:R-:W5:Y:S01]  /*07a0*/  MUFU.RCP R12, R12 ;  /* 0x0000000c000c7308 */ /* 0x000f620000001000 */
[----:B------:R-:W-:Y:S01]  /*07b0*/  FSEL R15, R2, 1, P1 ;  /* 0x3f800000020f7808 */ /* 0x000fe20000800000 */
[----:B------:R-:W-:Y:S01]  /*07c0*/  @!P3 FMUL R7, R7, 16777216 ;  /* 0x4b8000000707b820 */ /* 0x000fe20000400000 */
[----:B0-----:R-:W-:-:S03]  /*07d0*/  FMUL R25, R25, R14 ;  /* 0x0000000e19197220 */ /* 0x001fc60000400000 */
[----:B------:R-:W-:Y:S01]  /*07e0*/  @!P4 FMUL R15, R15, 16777216 ;  /* 0x4b8000000f0fc820 */ /* 0x000fe20000400000 */
[----:B--2---:R-:W-:Y:S01]  /*07f0*/  FMUL R7, R22, R7 ;  /* 0x0000000716077220 */ /* 0x004fe20000400000 */
[----:B------:R-:W-:Y:S02]  /*0800*/  FMUL R25, R25, R30 ;  /* 0x0000001e19197220 */ /* 0x000fe40000400000 */
[----:B-----5:R-:W-:Y:S01]  /*0810*/  FMUL R22, R12, R15 ;  /* 0x0000000f0c167220 */ /* 0x020fe20000400000 */
[----:B------:R-:W-:Y:S01]  /*0820*/  FMUL R15, R7, R28 ;  /* 0x0000001c070f7220 */ /* 0x000fe20000400000 */
[----:B------:R-:W-:-:S04]  /*0830*/  IMAD.WIDE R6, R38, 0x4, R40 ;  /* 0x0000000426067825 */ /* 0x000fc800078e0228 */
[----:B----4-:R-:W-:Y:S01]  /*0840*/  FFMA R10, R10, R25, R18 ;  /* 0x000000190a0a7223 */ /* 0x010fe20000000012 */
[----:B-1----:R-:W-:-:S04]  /*0850*/  IMAD.WIDE R28, R0, 0x4, R4 ;  /* 0x00000004001c7825 */ /* 0x002fc800078e0204 */
[----:B------:R-:W-:Y:S01]  /*0860*/  FFMA R8, R8, R15, R16 ;  /* 0x0000000f08087223 */ /* 0x000fe20000000010 */
[----:B------:R-:W2:Y:S01]  /*0870*/  LDG.E.EL.128 R4, desc[UR4][R6.64] ;  /* 0x0000000406047981 */ /* 0x000ea2000c2e1d00 */
[----:B---3--:R-:W-:-:S03]  /*0880*/  IMAD.WIDE R24, R38, 0x4, R42 ;  /* 0x0000000426187825 */ /* 0x008fc600078e022a */
[----:B------:R-:W2:Y:S04]  /*0890*/  LDG.E.128 R12, desc[UR4][R28.64] ;  /* 0x000000041c0c7981 */ /* 0x000ea8000c1e1d00 */
[----:B------:R-:W3:Y:S01]  /*08a0*/  LDG.E.EL.128 R24, desc[UR4][R24.64] ;  /* 0x0000000418187981 */ /* 0x000ee2000c2e1d00 */
[----:B------:R-:W-:Y:S01]  /*08b0*/  FMUL R22, R22, R33 ;  /* 0x0000002116167220 */ /* 0x000fe20000400000 */
[----:B------:R-:W-:-:S04]  /*08c0*/  IMAD.WIDE R32, R37, 0x4, R40 ;  /* 0x0000000425207825 */ /* 0x000fc800078e0228 */
[----:B------:R-:W-:Y:S02]  /*08d0*/  FADD R16, R31, -R35 ;  /* 0x800000231f107221 */ /* 0x000fe40000000000 */
[----:B------:R-:W4:Y:S04]  /*08e0*/  LDG.E.128 R28, desc[UR4][R28.64+0x800] ;  /* 0x000800041c1c7981 */ /* 0x000f28000c1e1d00 */
[----:B------:R-:W4:Y:S01]  /*08f0*/  LDG.E.EL.128 R32, desc[UR4][R32.64] ;  /* 0x0000000420207981 */ /* 0x000f22000c2e1d00 */
[----:B------:R-:W-:Y:S01]  /*0900*/  FFMA R9, R9, R22, R17 ;  /* 0x0000001609097223 */ /* 0x000fe20000000011 */
[----:B--2---:R-:W-:Y:S01]  /*0910*/  FADD R5, R13, -R5 ;  /* 0x800000050d057221 */ /* 0x004fe20000000000 */
[----:B------:R-:W-:Y:S01]  /*0920*/  FADD R4, R12, -R4 ;  /* 0x800000040c047221 */ /* 0x000fe20000000000 */
[----:B---3--:R-:W-:Y:S01]  /*0930*/  FADD R13, R24, 9.9999997473787516356e-06 ;  /* 0x3727c5ac180d7421 */ /* 0x008fe20000000000 */
[----:B------:R-:W-:-:S05]  /*0940*/  FADD R12, R25, 9.9999997473787516356e-06 ;  /* 0x3727c5ac190c7421 */ /* 0x000fca0000000000 */
[----:B------:R-:W0:Y:S01]  /*0950*/  MUFU.SQRT R13, R13 ;  /* 0x0000000d000d7308 */ /* 0x000e220000002000 */
[----:B------:R-:W-:Y:S01]  /*0960*/  FADD R26, R26, 9.9999997473787516356e-06 ;  /* 0x3727c5ac1a1a7421 */ /* 0x000fe20000000000 */
[----:B------:R-:W-:-:S06]  /*0970*/  FADD R27, R27, 9.9999997473787516356e-06 ;  /* 0x3727c5ac1b1b7421 */ /* 0x000fcc0000000000 */
[----:B------:R-:W1:Y:S01]  /*0980*/  MUFU.SQRT R12, R12 ;  /* 0x0000000c000c7308 */ /* 0x000e620000002000 */
[----:B------:R-:W-:Y:S01]  /*0990*/  FADD R6, R14, -R6 ;  /* 0x800000060e067221 */ /* 0x000fe20000000000 */
[----:B------:R-:W-:-:S06]  /*09a0*/  FADD R7, R15, -R7 ;  /* 0x800000070f077221 */ /* 0x000fcc0000000000 */
[----:B------:R-:W2:Y:S01]  /*09b0*/  MUFU.SQRT R14, R26 ;  /* 0x0000001a000e7308 */ /* 0x000ea20000002000 */
[----:B0-----:R-:W-:-:S07]  /*09c0*/  FSETP.GT.AND P6, PT, R13, 8.50705917302346158658e+37, PT ;  /* 0x7e8000000d00780b */ /* 0x001fce0003fc4000 */
[----:B------:R0:W3:Y:S01]  /*09d0*/  MUFU.SQRT R15, R27 ;  /* 0x0000001b000f7308 */ /* 0x0000e20000002000 */
[C---:B-1----:R-:W-:Y:S02]  /*09e0*/  FSETP.GT.AND P5, PT, R12.reuse, 8.50705917302346158658e+37, PT ;  /* 0x7e8000000c00780b */ /* 0x042fe40003fa4000 */
[----:B------:R-:W-:Y:S02]  /*09f0*/  FSETP.GEU.AND P3, PT, R12, 1.175494350822287508e-38, PT ;  /* 0x008000000c00780b */ /* 0x000fe40003f6e000 */
[C---:B------:R-:W-:Y:S02]  /*0a00*/  FSETP.GEU.AND P4, PT, R13.reuse, 1.175494350822287508e-38, PT ;  /* 0x008000000d00780b */ /* 0x040fe40003f8e000 */
[----:B--2---:R-:W-:Y:S01]  /*0a10*/  FSETP.GT.AND P2, PT, R14, 8.50705917302346158658e+37, PT ;  /* 0x7e8000000e00780b */ /* 0x004fe20003f44000 */
[----:B------:R-:W-:Y:S01]  /*0a20*/  @P6 FMUL R13, R13, 0.25 ;  /* 0x3e8000000d0d6820 */ /* 0x000fe20000400000 */
[----:B------:R-:W-:Y:S01]  /*0a30*/  FSEL R24, R2, 1, P6 ;  /* 0x3f80000002187808 */ /* 0x000fe20003000000 */
[----:B----4-:R-:W-:Y:S01]  /*0a40*/  FADD R17, R28, -R32 ;  /* 0x800000201c117221 */ /* 0x010fe20000000000 */
[----:B------:R-:W-:Y:S01]  /*0a50*/  FSETP.GEU.AND P1, PT, R14, 1.175494350822287508e-38, PT ;  /* 0x008000000e00780b */ /* 0x000fe20003f2e000 */
[----:B------:R-:W-:Y:S01]  /*0a60*/  FADD R22, R30, -R34 ;  /* 0x800000221e167221 */ /* 0x000fe20000000000 */
[----:B------:R-:W-:Y:S01]  /*0a70*/  FADD R39, R31, -R35 ;  /* 0x800000231f277221 */ /* 0x000fe20000000000 */
[----:B0-----:R-:W0:Y:S01]  /*0a80*/  LDC.64 R26, c[0x0][0x258] ;  /* 0x00009600ff1a7b82 */ /* 0x001e220000000a00 */
[C---:B---3--:R-:W-:Y:S01]  /*0a90*/  FSETP.GT.AND P0, PT, R15.reuse, 8.50705917302346158658e+37, PT ;  /* 0x7e8000000f00780b */ /* 0x048fe20003f04000 */
[----:B------:R-:W-:Y:S01]  /*0aa0*/  @P5 FMUL R12, R12, 0.25 ;  /* 0x3e8000000c0c5820 */ /* 0x000fe20000400000 */
[----:B------:R-:W-:-:S03]  /*0ab0*/  FSETP.GEU.AND P6, PT, R15, 1.175494350822287508e-38, PT ;  /* 0x008000000f00780b */ /* 0x000fc60003fce000 */
[----:B------:R-:W-:Y:S01]  /*0ac0*/  @!P3 FMUL R12, R12, 16777216 ;  /* 0x4b8000000c0cb820 */ /* 0x000fe20000400000 */
[----:B------:R-:W-:Y:S01]  /*0ad0*/  @P2 FMUL R14, R14, 0.25 ;  /* 0x3e8000000e0e2820 */ /* 0x000fe20000400000 */
[----:B------:R-:W-:Y:S01]  /*0ae0*/  @!P4 FMUL R13, R13, 16777216 ;  /* 0x4b8000000d0dc820 */ /* 0x000fe20000400000 */
[----:B------:R-:W-:Y:S01]  /*0af0*/  FSEL R25, R2, 1, P5 ;  /* 0x3f80000002197808 */ /* 0x000fe20002800000 */
[----:B------:R1:W2:Y:S01]  /*0b00*/  MUFU.RCP R28, R12 ;  /* 0x0000000c001c7308 */ /* 0x0002a20000001000 */
[----:B------:R-:W3:Y:S03]  /*0b10*/  LDC.64 R30, c[0x0][0x260] ;  /* 0x00009800ff1e7b82 */ /* 0x000ee60000000a00 */
[----:B------:R-:W-:Y:S01]  /*0b20*/  @P0 FMUL R15, R15, 0.25 ;  /* 0x3e8000000f0f0820 */ /* 0x000fe20000400000 */
[----:B------:R-:W-:-:S03]  /*0b30*/  @!P1 FMUL R14, R14, 16777216 ;  /* 0x4b8000000e0e9820 */ /* 0x000fc60000400000 */
[----:B------:R-:W-:Y:S01]  /*0b40*/  @!P6 FMUL R15, R15, 16777216 ;  /* 0x4b8000000f0fe820 */ /* 0x000fe20000400000 */
[----:B------:R-:W4:Y:S01]  /*0b50*/  MUFU.RCP R13, R13 ;  /* 0x0000000d000d7308 */ /* 0x000f220000001000 */
[----:B------:R-:W-:Y:S01]  /*0b60*/  @!P3 FMUL R25, R25, 16777216 ;  /* 0x4b8000001919b820 */ /* 0x000fe20000400000 */
[----:B-1----:R-:W-:-:S06]  /*0b70*/  FSEL R12, R2, 1, P0 ;  /* 0x3f800000020c7808 */ /* 0x002fcc0000000000 */
[----:B------:R-:W1:Y:S01]  /*0b80*/  MUFU.RCP R14, R14 ;  /* 0x0000000e000e7308 */ /* 0x000e620000001000 */
[----:B--2---:R-:W-:Y:S01]  /*0b90*/  FMUL R28, R28, R25 ;  /* 0x000000191c1c7220 */ /* 0x004fe20000400000 */
[----:B------:R-:W-:-:S06]  /*0ba0*/  FSEL R25, R2, 1, P2 ;  /* 0x3f80000002197808 */ /* 0x000fcc0001000000 */
[----:B------:R-:W2:Y:S01]  /*0bb0*/  MUFU.RCP R15, R15 ;  /* 0x0000000f000f7308 */ /* 0x000ea20000001000 */
[----:B------:R-:W-:Y:S01]  /*0bc0*/  @!P4 FMUL R24, R24, 16777216 ;  /* 0x4b8000001818c820 */ /* 0x000fe20000400000 */
[----:B------:R-:W-:Y:S01]  /*0bd0*/  @!P1 FMUL R25, R25, 16777216 ;  /* 0x4b80000019199820 */ /* 0x000fe20000400000 */
[----:B------:R-:W-:Y:S02]  /*0be0*/  @!P6 FMUL R12, R12, 16777216 ;  /* 0x4b8000000c0ce820 */ /* 0x000fe40000400000 */
[----:B----4-:R-:W-:Y:S01]  /*0bf0*/  FMUL R13, R13, R24 ;  /* 0x000000180d0d7220 */ /* 0x010fe20000400000 */
[----:B-1----:R-:W-:-:S03]  /*0c00*/  FMUL R41, R14, R25 ;  /* 0x000000190e297220 */ /* 0x002fc60000400000 */
[----:B------:R-:W-:Y:S01]  /*0c10*/  FMUL R25, R13, R4 ;  /* 0x000000040d197220 */ /* 0x000fe20000400000 */
[----:B------:R-:W-:Y:S01]  /*0c20*/  FMUL R41, R41, R6 ;  /* 0x0000000629297220 */ /* 0x000fe20000400000 */
[----:B--2---:R-:W-:Y:S01]  /*0c30*/  FMUL R40, R15, R12 ;  /* 0x0000000c0f287220 */ /* 0x004fe20000400000 */
[----:B---3--:R-:W-:-:S04]  /*0c40*/  IMAD.WIDE R12, R38, 0x4, R30 ;  /* 0x00000004260c7825 */ /* 0x008fc800078e021e */
[----:B------:R-:W-:Y:S01]  /*0c50*/  FMUL R40, R40, R7 ;  /* 0x0000000728287220 */ /* 0x000fe20000400000 */
[----:B0-----:R-:W-:-:S04]  /*0c60*/  IMAD.WIDE R6, R38, 0x4, R26 ;  /* 0x0000000426067825 */ /* 0x001fc800078e021a */
[----:B------:R-:W-:Y:S01]  /*0c70*/  FMUL R28, R28, R5 ;  /* 0x000000051c1c7220 */ /* 0x000fe20000400000 */
[----:B------:R-:W2:Y:S04]  /*0c80*/  LDG.E.EL.128 R12, desc[UR4][R12.64] ;  /* 0x000000040c0c7981 */ /* 0x000ea8000c2e1d00 */
[----:B------:R-:W2:Y:S01]  /*0c90*/  LDG.E.EL.128 R4, desc[UR4][R6.64] ;  /* 0x0000000406047981 */ /* 0x000ea2000c2e1d00 */
[----:B------:R-:W-:-:S04]  /*0ca0*/  IMAD.WIDE R44, R37, 0x4, R42 ;  /* 0x00000004252c7825 */ /* 0x000fc800078e022a */
[----:B------:R-:W-:-:S04]  /*0cb0*/  IMAD.WIDE R42, R37, 0x4, R26 ;  /* 0x00000004252a7825 */ /* 0x000fc800078e021a */
[----:B------:R-:W-:Y:S01]  /*0cc0*/  FADD R18, R29, -R33 ;  /* 0x800000211d127221 */ /* 0x000fe20000000000 */
[----:B------:R-:W-:-:S06]  /*0cd0*/  IMAD.WIDE R32, R37, 0x4, R30 ;  /* 0x0000000425207825 */ /* 0x000fcc00078e021e */
[----:B------:R-:W3:Y:S01]  /*0ce0*/  LDG.E.EL.128 R32, desc[UR4][R32.64] ;  /* 0x0000000420207981 */ /* 0x000ee2000c2e1d00 */
[----:B--2---:R-:W-:-:S03]  /*0cf0*/  FFMA R4, R4, R25, R12 ;  /* 0x0000001904047223 */ /* 0x004fc6000000000c */
[----:B------:R-:W2:Y:S01]  /*0d00*/  LDG.E.EL.128 R24, desc[UR4][R44.64] ;  /* 0x000000042c187981 */ /* 0x000ea2000c2e1d00 */
[----:B------:R-:W-:-:S03]  /*0d10*/  FFMA R5, R5, R28, R13 ;  /* 0x0000001c05057223 */ /* 0x000fc6000000000d */
[----:B------:R-:W3:Y:S01]  /*0d20*/  LDG.E.EL.128 R28, desc[UR4][R42.64] ;  /* 0x000000042a1c7981 */ /* 0x000ee2000c2e1d00 */
[----:B------:R-:W-:Y:S01]  /*0d30*/  FFMA R40, R7, R40, R15 ;  /* 0x0000002807287223 */ /* 0x000fe2000000000f */
[----:B------:R-:W-:Y:S01]  /*0d40*/  FFMA R41, R6, R41, R14 ;  /* 0x0000002906297223 */ /* 0x000fe2000000000e */
[----:B------:R-:W-:-:S04]  /*0d50*/  FADD R23, R23, 9.9999997473787516356e-06 ;  /* 0x3727c5ac17177421 */ /* 0x000fc80000000000 */
[----:B------:R-:W-:Y:S01]  /*0d60*/  MUFU.SQRT R14, R23 ;  /* 0x00000017000e7308 */ /* 0x000fe20000002000 */
[----:B------:R-:W-:Y:S01]  /*0d70*/  FSETP.GEU.AND P6, PT, R36, -R5, PT ;  /* 0x800000052400720b */ /* 0x000fe20003fce000 */
[----:B------:R-:W-:-:S05]  /*0d80*/  FADD R5, R5, R36 ;  /* 0x0000002405057221 */ /* 0x000fca0000000000 */
[----:B------:R-:W-:Y:S01]  /*0d90*/  FSEL R5, R5, RZ, P6 ;  /* 0x000000ff05057208 */ /* 0x000fe20003000000 */
[----:B--2---:R-:W-:-:S04]  /*0da0*/  FADD R24, R24, 9.9999997473787516356e-06 ;  /* 0x3727c5ac18187421 */ /* 0x004fc80000000000 */
[----:B------:R-:W0:Y:S01]  /*0db0*/  MUFU.SQRT R13, R24 ;  /* 0x00000018000d7308 */ /* 0x000e220000002000 */
[----:B------:R-:W-:-:S07]  /*0dc0*/  FADD R25, R25, 9.9999997473787516356e-06 ;  /* 0x3727c5ac19197421 */ /* 0x000fce0000000000 */
[----:B------:R-:W1:Y:S01]  /*0dd0*/  MUFU.SQRT R7, R25 ;  /* 0x0000001900077308 */ /* 0x000e620000002000 */
[C---:B0-----:R-:W-:Y:S02]  /*0de0*/  FSETP.GT.AND P1, PT, R13.reuse, 8.50705917302346158658e+37, PT ;  /* 0x7e8000000d00780b */ /* 0x041fe40003f24000 */
[----:B------:R-:W-:Y:S02]  /*0df0*/  FSETP.GEU.AND P3, PT, R13, 1.175494350822287508e-38, PT ;  /* 0x008000000d00780b */ /* 0x000fe40003f6e000 */
[C---:B-1----:R-:W-:Y:S02]  /*0e00*/  FSETP.GT.AND P2, PT, R7.reuse, 8.50705917302346158658e+37, PT ;  /* 0x7e8000000700780b */ /* 0x042fe40003f44000 */
[----:B------:R-:W-:-:S07]  /*0e10*/  FSETP.GEU.AND P4, PT, R7, 1.175494350822287508e-38, PT ;  /* 0x008000000700780b */ /* 0x000fce0003f8e000 */
[----:B------:R-:W-:Y:S01]  /*0e20*/  @P1 FMUL R13, R13, 0.25 ;  /* 0x3e8000000d0d1820 */ /* 0x000fe20000400000 */
[----:B------:R-:W-:-:S03]  /*0e30*/  FADD R26, R26, 9.9999997473787516356e-06 ;  /* 0x3727c5ac1a1a7421 */ /* 0x000fc60000000000 */
[----:B------:R-:W-:Y:S01]  /*0e40*/  @!P3 FMUL R13, R13, 16777216 ;  /* 0x4b8000000d0db820 */ /* 0x000fe20000400000 */
[----:B------:R-:W0:Y:S01]  /*0e50*/  MUFU.SQRT R12, R26 ;  /* 0x0000001a000c7308 */ /* 0x000e220000002000 */
[----:B------:R-:W-:Y:S01]  /*0e60*/  FSEL R15, R2, 1, P1 ;  /* 0x3f800000020f7808 */ /* 0x000fe20000800000 */
[----:B------:R-:W-:-:S06]  /*0e70*/  @P2 FMUL R7, R7, 0.25 ;  /* 0x3e80000007072820 */ /* 0x000fcc0000400000 */
[----:B------:R-:W1:Y:S01]  /*0e80*/  MUFU.RCP R6, R13 ;  /* 0x0000000d00067308 */ /* 0x000e620000001000 */
[----:B------:R-:W-:Y:S01]  /*0e90*/  @!P4 FMUL R7, R7, 16777216 ;  /* 0x4b8000000707c820 */ /* 0x000fe20000400000 */
[----:B------:R-:W-:Y:S01]  /*0ea0*/  @!P3 FMUL R15, R15, 16777216 ;  /* 0x4b8000000f0fb820 */ /* 0x000fe20000400000 */
[----:B------:R-:W-:-:S05]  /*0eb0*/  FADD R27, R27, 9.9999997473787516356e-06 ;  /* 0x3727c5ac1b1b7421 */ /* 0x000fca0000000000 */
[----:B------:R-:W2:Y:S01]  /*0ec0*/  MUFU.RCP R7, R7 ;  /* 0x0000000700077308 */ /* 0x000ea20000001000 */
[----:B0-----:R-:W-:Y:S01]  /*0ed0*/  FSETP.GT.AND P0, PT, R12, 8.50705917302346158658e+37, PT ;  /* 0x7e8000000c00780b */ /* 0x001fe20003f04000 */
[----:B-1----:R-:W-:-:S06]  /*0ee0*/  FMUL R6, R6, R15 ;  /* 0x0000000f06067220 */ /* 0x002fcc0000400000 */
[----:B------:R-:W0:Y:S01]  /*0ef0*/  MUFU.SQRT R15, R27 ;  /* 0x0000001b000f7308 */ /* 0x000e220000002000 */
[----:B------:R-:W-:-:S05]  /*0f00*/  FSEL R24, R2, 1, P2 ;  /* 0x3f80000002187808 */ /* 0x000fca0001000000 */
[----:B------:R-:W-:Y:S01]  /*0f10*/  @!P4 FMUL R24, R24, 16777216 ;  /* 0x4b8000001818c820 */ /* 0x000fe20000400000 */
[C---:B------:R-:W-:Y:S01]  /*0f20*/  FSETP.GEU.AND P5, PT, R12.reuse, 1.175494350822287508e-38, PT ;  /* 0x008000000c00780b */ /* 0x040fe20003fae000 */
[----:B------:R-:W-:Y:S02]  /*0f30*/  @P0 FMUL R12, R12, 0.25 ;  /* 0x3e8000000c0c0820 */ /* 0x000fe40000400000 */
[----:B--2---:R-:W-:Y:S01]  /*0f40*/  FMUL R7, R7, R24 ;  /* 0x0000001807077220 */ /* 0x004fe20000400000 */
[----:B------:R-:W-:Y:S02]  /*0f50*/  FSEL R24, R2, 1, P0 ;  /* 0x3f80000002187808 */ /* 0x000fe40000000000 */
[C---:B------:R-:W-:Y:S02]  /*0f60*/  FSETP.GT.AND P1, PT, R14.reuse, 8.50705917302346158658e+37, PT ;  /* 0x7e8000000e00780b */ /* 0x040fe40003f24000 */
[----:B0-----:R-:W-:Y:S02]  /*0f70*/  FSETP.GT.AND P0, PT, R15, 8.50705917302346158658e+37, PT ;  /* 0x7e8000000f00780b */ /* 0x001fe40003f04000 */
[----:B------:R-:W-:-:S02]  /*0f80*/  FSETP.GEU.AND P2, PT, R14, 1.175494350822287508e-38, PT ;  /* 0x008000000e00780b */ /* 0x000fc40003f4e000 */
[----:B------:R-:W-:Y:S01]  /*0f90*/  FSETP.GEU.AND P3, PT, R15, 1.175494350822287508e-38, PT ;  /* 0x008000000f00780b */ /* 0x000fe20003f6e000 */
[----:B------:R-:W-:-:S06]  /*0fa0*/  @!P5 FMUL R12, R12, 16777216 ;  /* 0x4b8000000c0cd820 */ /* 0x000fcc0000400000 */
[----:B------:R-:W-:Y:S02]  /*0fb0*/  @P1 FMUL R14, R14, 0.25 ;  /* 0x3e8000000e0e1820 */ /* 0x000fe40000400000 */
[----:B------:R-:W-:Y:S02]  /*0fc0*/  @P0 FMUL R15, R15, 0.25 ;  /* 0x3e8000000f0f0820 */ /* 0x000fe40000400000 */
[----:B------:R-:W-:Y:S02]  /*0fd0*/  @!P2 FMUL R14, R14, 16777216 ;  /* 0x4b8000000e0ea820 */ /* 0x000fe40000400000 */
[----:B------:R-:W-:Y:S01]  /*0fe0*/  @!P3 FMUL R15, R15, 16777216 ;  /* 0x4b8000000f0fb820 */ /* 0x000fe20000400000 */
[----:B------:R0:W1:Y:S01]  /*0ff0*/  MUFU.RCP R13, R12 ;  /* 0x0000000c000d7308 */ /* 0x0000620000001000 */
[----:B------:R-:W-:-:S07]  /*1000*/  FSEL R23, R2, 1, P1 ;  /* 0x3f80000002177808 */ /* 0x000fce0000800000 */
[----:B------:R-:W2:Y:S01]  /*1010*/  MUFU.RCP R14, R14 ;  /* 0x0000000e000e7308 */ /* 0x000ea20000001000 */
[----:B0-----:R-:W-:-:S07]  /*1020*/  FSEL R12, R2, 1, P0 ;  /* 0x3f800000020c7808 */ /* 0x001fce0000000000 */
[----:B------:R-:W0:Y:S01]  /*1030*/  MUFU.RCP R15, R15 ;  /* 0x0000000f000f7308 */ /* 0x000e220000001000 */
[----:B------:R-:W-:Y:S01]  /*1040*/  FSETP.GEU.AND P0, PT, R3, -R4, PT ;  /* 0x800000040300720b */ /* 0x000fe20003f0e000 */
[----:B------:R-:W-:Y:S01]  /*1050*/  FADD R4, R4, R3 ;  /* 0x0000000304047221 */ /* 0x000fe20000000000 */
[----:B------:R-:W-:Y:S01]  /*1060*/  @!P5 FMUL R24, R24, 16777216 ;  /* 0x4b8000001818d820 */ /* 0x000fe20000400000 */
[----:B------:R-:W4:Y:S01]  /*1070*/  LDC.64 R2, c[0x0][0x210] ;  /* 0x00008400ff027b82 */ /* 0x000f220000000a00 */
[----:B------:R-:W-:Y:S01]  /*1080*/  @!P2 FMUL R23, R23, 16777216 ;  /* 0x4b8000001717a820 */ /* 0x000fe20000400000 */
[----:B------:R-:W-:Y:S01]  /*1090*/  @!P3 FMUL R12, R12, 16777216 ;  /* 0x4b8000000c0cb820 */ /* 0x000fe20000400000 */
[----:B-1----:R-:W-:Y:S02]  /*10a0*/  FMUL R13, R13, R24 ;  /* 0x000000180d0d7220 */ /* 0x002fe40000400000 */
[----:B--2---:R-:W-:Y:S01]  /*10b0*/  FMUL R23, R14, R23 ;  /* 0x000000170e177220 */ /* 0x004fe20000400000 */
[----:B------:R-:W-:Y:S01]  /*10c0*/  FMUL R17, R6, R17 ;  /* 0x0000001106117220 */ /* 0x000fe20000400000 */
[----:B------:R-:W-:Y:S01]  /*10d0*/  FMUL R18, R7, R18 ;  /* 0x0000001207127220 */ /* 0x000fe20000400000 */
[----:B0-----:R-:W-:Y:S01]  /*10e0*/  FMUL R12, R15, R12 ;  /* 0x0000000c0f0c7220 */ /* 0x001fe20000400000 */
[----:B------:R-:W-:Y:S01]  /*10f0*/  FMUL R16, R23, R16 ;  /* 0x0000001017107220 */ /* 0x000fe20000400000 */
[----:B------:R-:W-:-:S02]  /*1100*/  FMUL R13, R13, R22 ;  /* 0x000000160d0d7220 */ /* 0x000fc40000400000 */
[----:B------:R-:W-:Y:S01]  /*1110*/  FMUL R12, R12, R39 ;  /* 0x000000270c0c7220 */ /* 0x000fe20000400000 */
[----:B------:R-:W-:Y:S01]  /*1120*/  FFMA R11, R11, R16, R19 ;  /* 0x000000100b0b7223 */ /* 0x000fe20000000013 */
[----:B---3--:R-:W-:Y:S01]  /*1130*/  FFMA R17, R28, R17, R32 ;  /* 0x000000111c117223 */ /* 0x008fe20000000020 */
[----:B------:R-:W-:Y:S01]  /*1140*/  FFMA R18, R29, R18, R33 ;  /* 0x000000121d127223 */ /* 0x000fe20000000021 */
[----:B------:R-:W-:Y:S01]  /*1150*/  FFMA R13, R30, R13, R34 ;  /* 0x0000000d1e0d7223 */ /* 0x000fe20000000022 */
[----:B------:R-:W-:Y:S01]  /*1160*/  FFMA R12, R31, R12, R35 ;  /* 0x0000000c1f0c7223 */ /* 0x000fe20000000023 */
[----:B------:R-:W-:Y:S01]  /*1170*/  FSEL R4, R4, RZ, P0 ;  /* 0x000000ff04047208 */ /* 0x000fe20000000000 */
[----:B------:R-:W-:Y:S01]  /*1180*/  FADD R7, R40, R21 ;  /* 0x0000001528077221 */ /* 0x000fe20000000000 */
[----:B------:R-:W-:Y:S01]  /*1190*/  FSETP.GEU.AND P5, PT, R20, -R41, PT ;  /* 0x800000291400720b */ /* 0x000fe20003fae000 */
        /* <DEDUP_REMOVED lines=10> */
[----:B----4-:R-:W-:Y:S01]  /*1240*/  IMAD.WIDE R2, R0, 0x4, R2 ;  /* 0x0000000400027825 */ /* 0x010fe200078e0202 */
[----:B------:R-:W-:-:S02]  /*1250*/  FSEL R6, R20, RZ, P5 ;  /* 0x000000ff14067208 */ /* 0x000fc40002800000 */
[----:B------:R-:W-:Y:S02]  /*1260*/  FSEL R7, R7, RZ, P4 ;  /* 0x000000ff07077208 */ /* 0x000fe40002000000 */
[----:B------:R-:W-:Y:S02]  /*1270*/  FSEL R8, R8, RZ, P3 ;  /* 0x000000ff08087208 */ /* 0x000fe40001800000 */
[----:B------:R-:W-:Y:S02]  /*1280*/  FSEL R9, R9, RZ, P2 ;  /* 0x000000ff09097208 */ /* 0x000fe40001000000 */
[----:B------:R-:W-:Y:S02]  /*1290*/  FSEL R10, R10, RZ, P1 ;  /* 0x000000ff0a0a7208 */ /* 0x000fe40000800000 */
[----:B------:R-:W-:Y:S01]  /*12a0*/  FSEL R11, R11, RZ, P0 ;  /* 0x000000ff0b0b7208 */ /* 0x000fe20000000000 */
[----:B------:R-:W-:Y:S04]  /*12b0*/  STG.E.128 desc[UR4][R2.64], R4 ;  /* 0x0000000402007986 */ /* 0x000fe8000c101d04 */
[----:B------:R-:W-:Y:S01]  /*12c0*/  STG.E.128 desc[UR4][R2.64+0x800], R8 ;  /* 0x0008000802007986 */ /* 0x000fe2000c101d04 */
[----:B------:R-:W-:Y:S05]  /*12d0*/  EXIT ;  /* 0x000000000000794d */ /* 0x000fea0003800000 */
.L_x_0:
[----:B------:R-:W-:-:S00]  /*12e0*/  BRA `(.L_x_0) ;  /* 0xfffffffc00fc7947 */ /* 0x000fc0000383ffff */
[----:B------:R-:W-:-:S00]  /*12f0*/  NOP ;  /* 0x0000000000007918 */ /* 0x000fc00000000000 */
        /* <DEDUP_REMOVED lines=8> */
.L_x_1:


//--------------------- .nv.global.init           --------------------------
	.section	.nv.global.init,"aw",@progbits
.nv.global.init:
	.type		_$_str,@object
	.size		_$_str,(_$_str_$_2 - _$_str)
_$_str:
        /*0000*/ 	.byte	0x5f, 0x5f, 0x43, 0x55, 0x44, 0x41, 0x5f, 0x46, 0x54, 0x5a, 0x00
	.type		_$_str_$_2,@object
	.size		_$_str_$_2,(.L_1 - _$_str_$_2)
_$_str_$_2:
        /*000b*/ 	.byte	0x5f, 0x5f, 0x43, 0x55, 0x44, 0x41, 0x5f, 0x50, 0x52, 0x45, 0x43, 0x5f, 0x53, 0x51, 0x52, 0x54
        /*001b*/ 	.byte	0x00
.L_1:


//--------------------- .nv.constant0.triton_poi_fused__native_batch_norm_legit_no_training_add_relu_15 --------------------------
	.section	.nv.constant0.triton_poi_fused__native_batch_norm_legit_no_training_add_relu_15,"a",@progbits
	.sectionflags	@""
	.align	4
.nv.constant0.triton_poi_fused__native_batch_norm_legit_no_training_add_relu_15:
	.zero		620
